//
// Generated by NVIDIA NVVM Compiler
//
// Compiler Build ID: CL-36424714
// Cuda compilation tools, release 13.0, V13.0.88
// Based on NVVM 20.0.0
//

.version 9.0
.target sm_100
.address_size 64

	// .globl	_Z12matMulKernelPKfS0_Pfiii

.visible .entry _Z12matMulKernelPKfS0_Pfiii(
	.param .u64 .ptr .align 1 _Z12matMulKernelPKfS0_Pfiii_param_0,
	.param .u64 .ptr .align 1 _Z12matMulKernelPKfS0_Pfiii_param_1,
	.param .u64 .ptr .align 1 _Z12matMulKernelPKfS0_Pfiii_param_2,
	.param .u32 _Z12matMulKernelPKfS0_Pfiii_param_3,
	.param .u32 _Z12matMulKernelPKfS0_Pfiii_param_4,
	.param .u32 _Z12matMulKernelPKfS0_Pfiii_param_5
)
{
	.reg .pred 	%p<13>;
	.reg .b32 	%r<41>;
	.reg .b32 	%f<68>;
	.reg .b64 	%rd<53>;

	ld.param.u64 	%rd7, [_Z12matMulKernelPKfS0_Pfiii_param_0];
	ld.param.u64 	%rd8, [_Z12matMulKernelPKfS0_Pfiii_param_1];
	ld.param.u64 	%rd6, [_Z12matMulKernelPKfS0_Pfiii_param_2];
	ld.param.u32 	%r20, [_Z12matMulKernelPKfS0_Pfiii_param_3];
	ld.param.u32 	%r18, [_Z12matMulKernelPKfS0_Pfiii_param_4];
	ld.param.u32 	%r19, [_Z12matMulKernelPKfS0_Pfiii_param_5];
	cvta.to.global.u64 	%rd1, %rd8;
	cvta.to.global.u64 	%rd2, %rd7;
	mov.u32 	%r21, %ctaid.y;
	mov.u32 	%r22, %ntid.y;
	mov.u32 	%r23, %tid.y;
	mad.lo.s32 	%r1, %r21, %r22, %r23;
	mov.u32 	%r24, %ctaid.x;
	mov.u32 	%r25, %ntid.x;
	mov.u32 	%r26, %tid.x;
	mad.lo.s32 	%r2, %r24, %r25, %r26;
	setp.ge.s32 	%p1, %r1, %r20;
	setp.ge.s32 	%p2, %r2, %r18;
	or.pred  	%p3, %p1, %p2;
	@%p3 bra 	$L__BB0_14;
	setp.lt.s32 	%p4, %r19, 1;
	mov.f32 	%f67, 0f00000000;
	@%p4 bra 	$L__BB0_13;
	mul.lo.s32 	%r3, %r19, %r1;
	and.b32  	%r4, %r19, 7;
	setp.lt.u32 	%p5, %r19, 8;
	mov.f32 	%f67, 0f00000000;
	mov.b32 	%r39, 0;
	@%p5 bra 	$L__BB0_5;
	and.b32  	%r39, %r19, 2147483640;
	neg.s32 	%r37, %r39;
	shl.b32 	%r7, %r18, 3;
	mul.wide.u32 	%rd9, %r3, 4;
	add.s64 	%rd10, %rd9, %rd2;
	add.s64 	%rd52, %rd10, 16;
	mov.f32 	%f67, 0f00000000;
	mul.wide.s32 	%rd13, %r18, 4;
	mov.u32 	%r36, %r2;
$L__BB0_4:
	.pragma "nounroll";
	ld.global.f32 	%f17, [%rd52+-16];
	mul.wide.s32 	%rd11, %r36, 4;
	add.s64 	%rd12, %rd1, %rd11;
	ld.global.f32 	%f18, [%rd12];
	fma.rn.f32 	%f19, %f17, %f18, %f67;
	ld.global.f32 	%f20, [%rd52+-12];
	add.s64 	%rd14, %rd12, %rd13;
	ld.global.f32 	%f21, [%rd14];
	fma.rn.f32 	%f22, %f20, %f21, %f19;
	ld.global.f32 	%f23, [%rd52+-8];
	add.s64 	%rd15, %rd14, %rd13;
	ld.global.f32 	%f24, [%rd15];
	fma.rn.f32 	%f25, %f23, %f24, %f22;
	ld.global.f32 	%f26, [%rd52+-4];
	add.s64 	%rd16, %rd15, %rd13;
	ld.global.f32 	%f27, [%rd16];
	fma.rn.f32 	%f28, %f26, %f27, %f25;
	ld.global.f32 	%f29, [%rd52];
	add.s64 	%rd17, %rd16, %rd13;
	ld.global.f32 	%f30, [%rd17];
	fma.rn.f32 	%f31, %f29, %f30, %f28;
	ld.global.f32 	%f32, [%rd52+4];
	add.s64 	%rd18, %rd17, %rd13;
	ld.global.f32 	%f33, [%rd18];
	fma.rn.f32 	%f34, %f32, %f33, %f31;
	ld.global.f32 	%f35, [%rd52+8];
	add.s64 	%rd19, %rd18, %rd13;
	ld.global.f32 	%f36, [%rd19];
	fma.rn.f32 	%f37, %f35, %f36, %f34;
	ld.global.f32 	%f38, [%rd52+12];
	add.s64 	%rd20, %rd19, %rd13;
	ld.global.f32 	%f39, [%rd20];
	fma.rn.f32 	%f67, %f38, %f39, %f37;
	add.s32 	%r37, %r37, 8;
	add.s32 	%r36, %r36, %r7;
	add.s64 	%rd52, %rd52, 32;
	setp.ne.s32 	%p6, %r37, 0;
	@%p6 bra 	$L__BB0_4;
$L__BB0_5:
	setp.eq.s32 	%p7, %r4, 0;
	@%p7 bra 	$L__BB0_13;
	and.b32  	%r13, %r19, 3;
	setp.lt.u32 	%p8, %r4, 4;
	@%p8 bra 	$L__BB0_8;
	add.s32 	%r28, %r39, %r3;
	mul.wide.u32 	%rd21, %r28, 4;
	add.s64 	%rd22, %rd2, %rd21;
	ld.global.f32 	%f41, [%rd22];
	mad.lo.s32 	%r29, %r39, %r18, %r2;
	mul.wide.s32 	%rd23, %r29, 4;
	add.s64 	%rd24, %rd1, %rd23;
	ld.global.f32 	%f42, [%rd24];
	fma.rn.f32 	%f43, %f41, %f42, %f67;
	cvt.u64.u32 	%rd25, %r3;
	cvt.u64.u32 	%rd26, %r39;
	add.s64 	%rd27, %rd26, %rd25;
	shl.b64 	%rd28, %rd27, 2;
	add.s64 	%rd29, %rd2, %rd28;
	ld.global.f32 	%f44, [%rd29+4];
	mul.wide.s32 	%rd30, %r18, 4;
	add.s64 	%rd31, %rd24, %rd30;
	ld.global.f32 	%f45, [%rd31];
	fma.rn.f32 	%f46, %f44, %f45, %f43;
	ld.global.f32 	%f47, [%rd29+8];
	add.s64 	%rd32, %rd31, %rd30;
	ld.global.f32 	%f48, [%rd32];
	fma.rn.f32 	%f49, %f47, %f48, %f46;
	ld.global.f32 	%f50, [%rd29+12];
	add.s64 	%rd33, %rd32, %rd30;
	ld.global.f32 	%f51, [%rd33];
	fma.rn.f32 	%f67, %f50, %f51, %f49;
	add.s32 	%r39, %r39, 4;
$L__BB0_8:
	setp.eq.s32 	%p9, %r13, 0;
	@%p9 bra 	$L__BB0_13;
	setp.eq.s32 	%p10, %r13, 1;
	@%p10 bra 	$L__BB0_11;
	add.s32 	%r30, %r39, %r3;
	mul.wide.u32 	%rd34, %r30, 4;
	add.s64 	%rd35, %rd2, %rd34;
	ld.global.f32 	%f53, [%rd35];
	mad.lo.s32 	%r31, %r39, %r18, %r2;
	mul.wide.s32 	%rd36, %r31, 4;
	add.s64 	%rd37, %rd1, %rd36;
	ld.global.f32 	%f54, [%rd37];
	fma.rn.f32 	%f55, %f53, %f54, %f67;
	cvt.u64.u32 	%rd38, %r3;
	cvt.u64.u32 	%rd39, %r39;
	add.s64 	%rd40, %rd39, %rd38;
	shl.b64 	%rd41, %rd40, 2;
	add.s64 	%rd42, %rd2, %rd41;
	ld.global.f32 	%f56, [%rd42+4];
	mul.wide.s32 	%rd43, %r18, 4;
	add.s64 	%rd44, %rd37, %rd43;
	ld.global.f32 	%f57, [%rd44];
	fma.rn.f32 	%f67, %f56, %f57, %f55;
	add.s32 	%r39, %r39, 2;
$L__BB0_11:
	and.b32  	%r32, %r19, 1;
	setp.eq.b32 	%p11, %r32, 1;
	not.pred 	%p12, %p11;
	@%p12 bra 	$L__BB0_13;
	add.s32 	%r33, %r39, %r3;
	mul.wide.u32 	%rd45, %r33, 4;
	add.s64 	%rd46, %rd2, %rd45;
	ld.global.f32 	%f58, [%rd46];
	mad.lo.s32 	%r34, %r39, %r18, %r2;
	mul.wide.s32 	%rd47, %r34, 4;
	add.s64 	%rd48, %rd1, %rd47;
	ld.global.f32 	%f59, [%rd48];
	fma.rn.f32 	%f67, %f58, %f59, %f67;
$L__BB0_13:
	mad.lo.s32 	%r35, %r18, %r1, %r2;
	cvta.to.global.u64 	%rd49, %rd6;
	mul.wide.s32 	%rd50, %r35, 4;
	add.s64 	%rd51, %rd49, %rd50;
	st.global.f32 	[%rd51], %f67;
$L__BB0_14:
	ret;

}


// ===== COMPILED SASS (sm_100) =====

	.target	sm_100

	.elftype	@"ET_EXEC"


//--------------------- .note.nv.tkinfo           --------------------------
	.section	.note.nv.tkinfo,"",@"SHT_NOTE"
	.sectionflags	@"SHF_NOTE_NV_TKINFO"
	.tkinfo
        /*0018*/ 	.word	0x00000002
        /*0030*/ 	.string	""
        /*0030*/ 	.string	"ptxas"
        /*0030*/ 	.string	"Cuda compilation tools, release 13.0, V13.0.88"
        /*0030*/ 	.string	"Build cuda_13.0.r13.0/compiler.36424714_0"
        /*0030*/ 	.string	"-arch sm_100 -m 64 "



//--------------------- .note.nv.cuinfo           --------------------------
	.section	.note.nv.cuinfo,"",@"SHT_NOTE"
	.sectionflags	@"SHF_NOTE_NV_CUINFO"
        /*0018*/ 	.short	0x0002
        /*001a*/ 	.short	0x0064
        /*001c*/ 	.short	0x0082
	.zero		2


//--------------------- .nv.info                  --------------------------
	.section	.nv.info,"",@"SHT_CUDA_INFO"
	.align	4


	//----- nvinfo : EIATTR_REGCOUNT
	.align		4
        /*0000*/ 	.byte	0x04, 0x2f
        /*0002*/ 	.short	(.L_1 - .L_0)
	.align		4
.L_0:
        /*0004*/ 	.word	index@(_Z12matMulKernelPKfS0_Pfiii)
        /*0008*/ 	.word	0x00000020


	//----- nvinfo : EIATTR_FRAME_SIZE
	.align		4
.L_1:
        /*000c*/ 	.byte	0x04, 0x11
        /*000e*/ 	.short	(.L_3 - .L_2)
	.align		4
.L_2:
        /*0010*/ 	.word	index@(_Z12matMulKernelPKfS0_Pfiii)
        /*0014*/ 	.word	0x00000000


	//----- nvinfo : EIATTR_MIN_STACK_SIZE
	.align		4
.L_3:
        /*0018*/ 	.byte	0x04, 0x12
        /*001a*/ 	.short	(.L_5 - .L_4)
	.align		4
.L_4:
        /*001c*/ 	.word	index@(_Z12matMulKernelPKfS0_Pfiii)
        /*0020*/ 	.word	0x00000000
.L_5:


//--------------------- .nv.compat                --------------------------
	.section	.nv.compat,"",@"SHT_CUDA_COMPAT_INFO"
	.align	4
        /*0000*/ 	.byte	0x02, 0x09, 0x00, 0x00, 0x02, 0x02, 0x01, 0x00, 0x02, 0x05, 0x05, 0x00, 0x03, 0x07, 0x01, 0x01
        /*0010*/ 	.byte	0x02, 0x03, 0x00, 0x00, 0x02, 0x06, 0x01, 0x00, 0x04, 0x0b, 0x08, 0x00, 0x09, 0x00, 0x00, 0x00
        /*0020*/ 	.byte	0x00, 0x00, 0x00, 0x00


//--------------------- .nv.info._Z12matMulKernelPKfS0_Pfiii --------------------------
	.section	.nv.info._Z12matMulKernelPKfS0_Pfiii,"",@"SHT_CUDA_INFO"
	.sectionflags	@""
	.align	4


	//----- nvinfo : EIATTR_CUDA_API_VERSION
	.align		4
        /*0000*/ 	.byte	0x04, 0x37
        /*0002*/ 	.short	(.L_7 - .L_6)
.L_6:
        /*0004*/ 	.word	0x00000082


	//----- nvinfo : EIATTR_KPARAM_INFO
	.align		4
.L_7:
        /*0008*/ 	.byte	0x04, 0x17
        /*000a*/ 	.short	(.L_9 - .L_8)
.L_8:
        /*000c*/ 	.word	0x00000000
        /*0010*/ 	.short	0x0005
        /*0012*/ 	.short	0x0020
        /*0014*/ 	.byte	0x00, 0xf0, 0x11, 0x00


	//----- nvinfo : EIATTR_KPARAM_INFO
	.align		4
.L_9:
        /*0018*/ 	.byte	0x04, 0x17
        /*001a*/ 	.short	(.L_11 - .L_10)
.L_10:
        /*001c*/ 	.word	0x00000000
        /*0020*/ 	.short	0x0004
        /*0022*/ 	.short	0x001c
        /*0024*/ 	.byte	0x00, 0xf0, 0x11, 0x00


	//----- nvinfo : EIATTR_KPARAM_INFO
	.align		4
.L_11:
        /*0028*/ 	.byte	0x04, 0x17
        /*002a*/ 	.short	(.L_13 - .L_12)
.L_12:
        /*002c*/ 	.word	0x00000000
        /*0030*/ 	.short	0x0003
        /*0032*/ 	.short	0x0018
        /*0034*/ 	.byte	0x00, 0xf0, 0x11, 0x00


	//----- nvinfo : EIATTR_KPARAM_INFO
	.align		4
.L_13:
        /*0038*/ 	.byte	0x04, 0x17
        /*003a*/ 	.short	(.L_15 - .L_14)
.L_14:
        /*003c*/ 	.word	0x00000000
        /*0040*/ 	.short	0x0002
        /*0042*/ 	.short	0x0010
        /*0044*/ 	.byte	0x00, 0xf5, 0x21, 0x00


	//----- nvinfo : EIATTR_KPARAM_INFO
	.align		4
.L_15:
        /*0048*/ 	.byte	0x04, 0x17
        /*004a*/ 	.short	(.L_17 - .L_16)
.L_16:
        /*004c*/ 	.word	0x00000000
        /*0050*/ 	.short	0x0001
        /*0052*/ 	.short	0x0008
        /*0054*/ 	.byte	0x00, 0xf5, 0x21, 0x00


	//----- nvinfo : EIATTR_KPARAM_INFO
	.align		4
.L_17:
        /*0058*/ 	.byte	0x04, 0x17
        /*005a*/ 	.short	(.L_19 - .L_18)
.L_18:
        /*005c*/ 	.word	0x00000000
        /*0060*/ 	.short	0x0000
        /*0062*/ 	.short	0x0000
        /*0064*/ 	.byte	0x00, 0xf5, 0x21, 0x00


	//----- nvinfo : EIATTR_SPARSE_MMA_MASK
	.align		4
.L_19:
        /*0068*/ 	.byte	0x03, 0x50
        /*006a*/ 	.short	0x0000


	//----- nvinfo : EIATTR_MAXREG_COUNT
	.align		4
        /*006c*/ 	.byte	0x03, 0x1b
        /*006e*/ 	.short	0x00ff


	//----- nvinfo : EIATTR_MERCURY_ISA_VERSION
	.align		4
        /*0070*/ 	.byte	0x03, 0x5f
        /*0072*/ 	.short	0x0101


	//----- nvinfo : EIATTR_VRC_CTA_INIT_COUNT
	.align		4
        /*0074*/ 	.byte	0x02, 0x4a
	.zero		1
	.zero		1


	//----- nvinfo : EIATTR_EXIT_INSTR_OFFSETS
	.align		4
        /*0078*/ 	.byte	0x04, 0x1c
        /*007a*/ 	.short	(.L_21 - .L_20)


	//   ....[0]....
.L_20:
        /*007c*/ 	.word	0x000000c0


	//   ....[1]....
        /*0080*/ 	.word	0x000008e0


	//----- nvinfo : EIATTR_CBANK_PARAM_SIZE
	.align		4
.L_21:
        /*0084*/ 	.byte	0x03, 0x19
        /*0086*/ 	.short	0x0024


	//----- nvinfo : EIATTR_PARAM_CBANK
	.align		4
        /*0088*/ 	.byte	0x04, 0x0a
        /*008a*/ 	.short	(.L_23 - .L_22)
	.align		4
.L_22:
        /*008c*/ 	.word	index@(.nv.constant0._Z12matMulKernelPKfS0_Pfiii)
        /*0090*/ 	.short	0x0380
        /*0092*/ 	.short	0x0024


	//----- nvinfo : EIATTR_SW_WAR
	.align		4
.L_23:
        /*0094*/ 	.byte	0x04, 0x36
        /*0096*/ 	.short	(.L_25 - .L_24)
.L_24:
        /*0098*/ 	.word	0x00000008
.L_25:


//--------------------- .nv.callgraph             --------------------------
	.section	.nv.callgraph,"",@"SHT_CUDA_CALLGRAPH"
	.align	4
	.sectionentsize	8
	.align		4
        /*0000*/ 	.word	0x00000000
	.align		4
        /*0004*/ 	.word	0xffffffff
	.align		4
        /*0008*/ 	.word	0x00000000
	.align		4
        /*000c*/ 	.word	0xfffffffe
	.align		4
        /*0010*/ 	.word	0x00000000
	.align		4
        /*0014*/ 	.word	0xfffffffd
	.align		4
        /*0018*/ 	.word	0x00000000
	.align		4
        /*001c*/ 	.word	0xfffffffc


//--------------------- .text._Z12matMulKernelPKfS0_Pfiii --------------------------
	.section	.text._Z12matMulKernelPKfS0_Pfiii,"ax",@progbits
	.align	128
        .global         _Z12matMulKernelPKfS0_Pfiii
        .type           _Z12matMulKernelPKfS0_Pfiii,@function
        .size           _Z12matMulKernelPKfS0_Pfiii,(.L_x_5 - _Z12matMulKernelPKfS0_Pfiii)
        .other          _Z12matMulKernelPKfS0_Pfiii,@"STO_CUDA_ENTRY STV_DEFAULT"
_Z12matMulKernelPKfS0_Pfiii:
.text._Z12matMulKernelPKfS0_Pfiii:
[----:B------:R-:W-:Y:S01]  /*0000*/  LDC R1, c[0x0][0x37c] ;  /* 0x0000df00ff017b82 */ /* 0x000fe20000000800 */
[----:B------:R-:W0:Y:S07]  /*0010*/  S2R R5, SR_TID.X ;  /* 0x0000000000057919 */ /* 0x000e2e0000002100 */
[----:B------:R-:W1:Y:S01]  /*0020*/  LDC R19, c[0x0][0x364] ;  /* 0x0000d900ff137b82 */ /* 0x000e620000000800 */
[----:B------:R-:W1:Y:S07]  /*0030*/  S2R R4, SR_TID.Y ;  /* 0x0000000000047919 */ /* 0x000e6e0000002200 */
[----:B------:R-:W0:Y:S08]  /*0040*/  S2UR UR5, SR_CTAID.X ;  /* 0x00000000000579c3 */ /* 0x000e300000002500 */
[----:B------:R-:W0:Y:S08]  /*0050*/  LDC R0, c[0x0][0x360] ;  /* 0x0000d800ff007b82 */ /* 0x000e300000000800 */
[----:B------:R-:W1:Y:S08]  /*0060*/  S2UR UR4, SR_CTAID.Y ;  /* 0x00000000000479c3 */ /* 0x000e700000002600 */
[----:B------:R-:W2:Y:S01]  /*0070*/  LDC.64 R2, c[0x0][0x398] ;  /* 0x0000e600ff027b82 */ /* 0x000ea20000000a00 */
[----:B0-----:R-:W-:-:S02]  /*0080*/  IMAD R0, R0, UR5, R5 ;  /* 0x0000000500007c24 */ /* 0x001fc4000f8e0205 */
[----:B-1----:R-:W-:-:S03]  /*0090*/  IMAD R19, R19, UR4, R4 ;  /* 0x0000000413137c24 */ /* 0x002fc6000f8e0204 */
[----:B--2---:R-:W-:-:S04]  /*00a0*/  ISETP.GE.AND P0, PT, R0, R3, PT ;  /* 0x000000030000720c */ /* 0x004fc80003f06270 */
[----:B------:R-:W-:-:S13]  /*00b0*/  ISETP.GE.OR P0, PT, R19, R2, P0 ;  /* 0x000000021300720c */ /* 0x000fda0000706670 */
[----:B------:R-:W-:Y:S05]  /*00c0*/  @P0 EXIT ;  /* 0x000000000000094d */ /* 0x000fea0003800000 */
[----:B------:R-:W0:Y:S01]  /*00d0*/  LDC R2, c[0x0][0x3a0] ;  /* 0x0000e800ff027b82 */ /* 0x000e220000000800 */
[----:B------:R-:W1:Y:S01]  /*00e0*/  LDCU.64 UR4, c[0x0][0x358] ;  /* 0x00006b00ff0477ac */ /* 0x000e620008000a00 */
[----:B------:R-:W-:Y:S01]  /*00f0*/  HFMA2 R24, -RZ, RZ, 0, 0 ;  /* 0x00000000ff187431 */ /* 0x000fe200000001ff */
[----:B0-----:R-:W-:-:S13]  /*0100*/  ISETP.GE.AND P0, PT, R2, 0x1, PT ;  /* 0x000000010200780c */ /* 0x001fda0003f06270 */
[----:B-1----:R-:W-:Y:S05]  /*0110*/  @!P0 BRA `(.L_x_0) ;  /* 0x0000000400e08947 */ /* 0x002fea0003800000 */
[C---:B------:R-:W-:Y:S01]  /*0120*/  ISETP.GE.U32.AND P1, PT, R2.reuse, 0x8, PT ;  /* 0x000000080200780c */ /* 0x040fe20003f26070 */
[----:B------:R-:W-:Y:S01]  /*0130*/  IMAD R20, R19, R2, RZ ;  /* 0x0000000213147224 */ /* 0x000fe200078e02ff */
[----:B------:R-:W-:Y:S02]  /*0140*/  LOP3.LUT R27, R2, 0x7, RZ, 0xc0, !PT ;  /* 0x00000007021b7812 */ /* 0x000fe400078ec0ff */
[----:B------:R-:W-:Y:S02]  /*0150*/  MOV R24, RZ ;  /* 0x000000ff00187202 */ /* 0x000fe40000000f00 */
[----:B------:R-:W-:Y:S02]  /*0160*/  ISETP.NE.AND P0, PT, R27, RZ, PT ;  /* 0x000000ff1b00720c */ /* 0x000fe40003f05270 */
[----:B------:R-:W-:-:S05]  /*0170*/  MOV R21, RZ ;  /* 0x000000ff00157202 */ /* 0x000fca0000000f00 */
[----:B------:R-:W-:Y:S06]  /*0180*/  @!P1 BRA `(.L_x_1) ;  /* 0x0000000000c49947 */ /* 0x000fec0003800000 */
[----:B------:R-:W0:Y:S01]  /*0190*/  LDC.64 R4, c[0x0][0x380] ;  /* 0x0000e000ff047b82 */ /* 0x000e220000000a00 */
[----:B------:R-:W-:Y:S02]  /*01a0*/  LOP3.LUT R21, R2, 0x7ffffff8, RZ, 0xc0, !PT ;  /* 0x7ffffff802157812 */ /* 0x000fe400078ec0ff */
[----:B------:R-:W-:Y:S02]  /*01b0*/  MOV R24, RZ ;  /* 0x000000ff00187202 */ /* 0x000fe40000000f00 */
[----:B------:R-:W-:Y:S02]  /*01c0*/  MOV R18, R0 ;  /* 0x0000000000127202 */ /* 0x000fe40000000f00 */
[----:B------:R-:W-:Y:S01]  /*01d0*/  IADD3 R22, PT, PT, -R21, RZ, RZ ;  /* 0x000000ff15167210 */ /* 0x000fe20007ffe1ff */
[----:B0-----:R-:W-:-:S03]  /*01e0*/  IMAD.WIDE.U32 R4, R20, 0x4, R4 ;  /* 0x0000000414047825 */ /* 0x001fc600078e0004 */
[----:B------:R-:W-:-:S04]  /*01f0*/  IADD3 R6, P1, PT, R4, 0x10, RZ ;  /* 0x0000001004067810 */ /* 0x000fc80007f3e0ff */
[----:B------:R-:W-:-:S09]  /*0200*/  IADD3.X R7, PT, PT, RZ, R5, RZ, P1, !PT ;  /* 0x00000005ff077210 */ /* 0x000fd20000ffe4ff */
.L_x_2:
[----:B------:R-:W0:Y:S01]  /*0210*/  LDC.64 R16, c[0x0][0x388] ;  /* 0x0000e200ff107b82 */ /* 0x000e220000000a00 */
[----:B------:R-:W-:Y:S02]  /*0220*/  MOV R4, R6 ;  /* 0x0000000600047202 */ /* 0x000fe40000000f00 */
[----:B------:R-:W-:-:S05]  /*0230*/  MOV R5, R7 ;  /* 0x0000000700057202 */ /* 0x000fca0000000f00 */
[----:B------:R-:W2:Y:S04]  /*0240*/  LDG.E R25, desc[UR4][R4.64+-0x10] ;  /* 0xfffff00404197981 */ /* 0x000ea8000c1e1900 */
[----:B------:R-:W3:Y:S04]  /*0250*/  LDG.E R23, desc[UR4][R4.64+-0xc] ;  /* 0xfffff40404177981 */ /* 0x000ee8000c1e1900 */
[----:B------:R-:W4:Y:S04]  /*0260*/  LDG.E R29, desc[UR4][R4.64+-0x8] ;  /* 0xfffff804041d7981 */ /* 0x000f28000c1e1900 */
[----:B------:R-:W5:Y:S01]  /*0270*/  LDG.E R28, desc[UR4][R4.64+-0x4] ;  /* 0xfffffc04041c7981 */ /* 0x000f62000c1e1900 */
[----:B0-----:R-:W-:-:S05]  /*0280*/  IMAD.WIDE R16, R18, 0x4, R16 ;  /* 0x0000000412107825 */ /* 0x001fca00078e0210 */
[----:B------:R0:W2:Y:S01]  /*0290*/  LDG.E R26, desc[UR4][R16.64] ;  /* 0x00000004101a7981 */ /* 0x0000a2000c1e1900 */
[----:B------:R-:W-:-:S04]  /*02a0*/  IMAD.WIDE R14, R3, 0x4, R16 ;  /* 0x00000004030e7825 */ /* 0x000fc800078e0210 */
[C---:B------:R-:W-:Y:S02]  /*02b0*/  IMAD.WIDE R6, R3.reuse, 0x4, R14 ;  /* 0x0000000403067825 */ /* 0x040fe400078e020e */
[----:B------:R-:W3:Y:S02]  /*02c0*/  LDG.E R14, desc[UR4][R14.64] ;  /* 0x000000040e0e7981 */ /* 0x000ee4000c1e1900 */
[C---:B------:R-:W-:Y:S02]  /*02d0*/  IMAD.WIDE R10, R3.reuse, 0x4, R6 ;  /* 0x00000004030a7825 */ /* 0x040fe400078e0206 */
[----:B------:R-:W4:Y:S02]  /*02e0*/  LDG.E R6, desc[UR4][R6.64] ;  /* 0x0000000406067981 */ /* 0x000f24000c1e1900 */
[C---:B------:R-:W-:Y:S02]  /*02f0*/  IMAD.WIDE R8, R3.reuse, 0x4, R10 ;  /* 0x0000000403087825 */ /* 0x040fe400078e020a */
[----:B------:R-:W5:Y:S02]  /*0300*/  LDG.E R10, desc[UR4][R10.64] ;  /* 0x000000040a0a7981 */ /* 0x000f64000c1e1900 */
[----:B------:R-:W-:-:S02]  /*0310*/  IMAD.WIDE R12, R3, 0x4, R8 ;  /* 0x00000004030c7825 */ /* 0x000fc400078e0208 */
[----:B------:R-:W5:Y:S04]  /*0320*/  LDG.E R7, desc[UR4][R4.64] ;  /* 0x0000000404077981 */ /* 0x000f68000c1e1900 */
[----:B------:R-:W5:Y:S01]  /*0330*/  LDG.E R8, desc[UR4][R8.64] ;  /* 0x0000000408087981 */ /* 0x000f62000c1e1900 */
[----:B0-----:R-:W-:-:S03]  /*0340*/  IMAD.WIDE R16, R3, 0x4, R12 ;  /* 0x0000000403107825 */ /* 0x001fc600078e020c */
[----:B------:R-:W5:Y:S04]  /*0350*/  LDG.E R12, desc[UR4][R12.64] ;  /* 0x000000040c0c7981 */ /* 0x000f68000c1e1900 */
[----:B------:R-:W5:Y:S04]  /*0360*/  LDG.E R15, desc[UR4][R16.64] ;  /* 0x00000004100f7981 */ /* 0x000f68000c1e1900 */
[----:B------:R-:W5:Y:S04]  /*0370*/  LDG.E R9, desc[UR4][R4.64+0x4] ;  /* 0x0000040404097981 */ /* 0x000f68000c1e1900 */
[----:B------:R-:W5:Y:S01]  /*0380*/  LDG.E R11, desc[UR4][R4.64+0xc] ;  /* 0x00000c04040b7981 */ /* 0x000f62000c1e1900 */
[----:B--2---:R-:W-:Y:S01]  /*0390*/  FFMA R26, R25, R26, R24 ;  /* 0x0000001a191a7223 */ /* 0x004fe20000000018 */
[----:B------:R-:W-:-:S02]  /*03a0*/  IMAD.WIDE R24, R3, 0x4, R16 ;  /* 0x0000000403187825 */ /* 0x000fc400078e0210 */
[----:B------:R-:W2:Y:S04]  /*03b0*/  LDG.E R16, desc[UR4][R4.64+0x8] ;  /* 0x0000080404107981 */ /* 0x000ea8000c1e1900 */
[----:B------:R-:W2:Y:S01]  /*03c0*/  LDG.E R24, desc[UR4][R24.64] ;  /* 0x0000000418187981 */ /* 0x000ea2000c1e1900 */
[----:B---3--:R-:W-:Y:S01]  /*03d0*/  FFMA R14, R23, R14, R26 ;  /* 0x0000000e170e7223 */ /* 0x008fe2000000001a */
[----:B------:R-:W-:-:S03]  /*03e0*/  IADD3 R22, PT, PT, R22, 0x8, RZ ;  /* 0x0000000816167810 */ /* 0x000fc60007ffe0ff */
[----:B----4-:R-:W-:Y:S01]  /*03f0*/  FFMA R29, R29, R6, R14 ;  /* 0x000000061d1d7223 */ /* 0x010fe2000000000e */
[----:B------:R-:W-:-:S03]  /*0400*/  ISETP.NE.AND P1, PT, R22, RZ, PT ;  /* 0x000000ff1600720c */ /* 0x000fc60003f25270 */
[----:B-----5:R-:W-:Y:S01]  /*0410*/  FFMA R10, R28, R10, R29 ;  /* 0x0000000a1c0a7223 */ /* 0x020fe2000000001d */
[----:B------:R-:W-:-:S03]  /*0420*/  IADD3 R6, P2, PT, R4, 0x20, RZ ;  /* 0x0000002004067810 */ /* 0x000fc60007f5e0ff */
[----:B------:R-:W-:Y:S01]  /*0430*/  FFMA R8, R7, R8, R10 ;  /* 0x0000000807087223 */ /* 0x000fe2000000000a */
[----:B------:R-:W-:Y:S02]  /*0440*/  IADD3.X R7, PT, PT, RZ, R5, RZ, P2, !PT ;  /* 0x00000005ff077210 */ /* 0x000fe400017fe4ff */
[----:B------:R-:W-:Y:S01]  /*0450*/  LEA R18, R3, R18, 0x3 ;  /* 0x0000001203127211 */ /* 0x000fe200078e18ff */
[----:B------:R-:W-:-:S04]  /*0460*/  FFMA R9, R9, R12, R8 ;  /* 0x0000000c09097223 */ /* 0x000fc80000000008 */
[----:B--2---:R-:W-:-:S04]  /*0470*/  FFMA R16, R16, R15, R9 ;  /* 0x0000000f10107223 */ /* 0x004fc80000000009 */
[----:B------:R-:W-:Y:S01]  /*0480*/  FFMA R24, R11, R24, R16 ;  /* 0x000000180b187223 */ /* 0x000fe20000000010 */
[----:B------:R-:W-:Y:S06]  /*0490*/  @P1 BRA `(.L_x_2) ;  /* 0xfffffffc005c1947 */ /* 0x000fec000383ffff */
.L_x_1:
[----:B------:R-:W-:Y:S05]  /*04a0*/  @!P0 BRA `(.L_x_0) ;  /* 0x0000000000fc8947 */ /* 0x000fea0003800000 */
[----:B------:R-:W-:Y:S02]  /*04b0*/  ISETP.GE.U32.AND P1, PT, R27, 0x4, PT ;  /* 0x000000041b00780c */ /* 0x000fe40003f26070 */
[----:B------:R-:W-:-:S04]  /*04c0*/  LOP3.LUT R16, R2, 0x3, RZ, 0xc0, !PT ;  /* 0x0000000302107812 */ /* 0x000fc800078ec0ff */
[----:B------:R-:W-:-:S07]  /*04d0*/  ISETP.NE.AND P0, PT, R16, RZ, PT ;  /* 0x000000ff1000720c */ /* 0x000fce0003f05270 */
[----:B------:R-:W-:Y:S06]  /*04e0*/  @!P1 BRA `(.L_x_3) ;  /* 0x00000000006c9947 */ /* 0x000fec0003800000 */
[----:B------:R-:W0:Y:S01]  /*04f0*/  LDC.64 R6, c[0x0][0x388] ;  /* 0x0000e200ff067b82 */ /* 0x000e220000000a00 */
[----:B------:R-:W1:Y:S01]  /*0500*/  LDCU.64 UR6, c[0x0][0x380] ;  /* 0x00007000ff0677ac */ /* 0x000e620008000a00 */
[----:B------:R-:W-:Y:S01]  /*0510*/  IMAD R9, R21, R3, R0 ;  /* 0x0000000315097224 */ /* 0x000fe200078e0200 */
[CC--:B------:R-:W-:Y:S02]  /*0520*/  IADD3 R5, PT, PT, R20.reuse, R21.reuse, RZ ;  /* 0x0000001514057210 */ /* 0x0c0fe40007ffe0ff */
[----:B------:R-:W-:-:S03]  /*0530*/  IADD3 R10, P1, PT, R20, R21, RZ ;  /* 0x00000015140a7210 */ /* 0x000fc60007f3e0ff */
[----:B------:R-:W2:Y:S01]  /*0540*/  LDC.64 R14, c[0x0][0x380] ;  /* 0x0000e000ff0e7b82 */ /* 0x000ea20000000a00 */
[----:B0-----:R-:W-:-:S04]  /*0550*/  IMAD.WIDE R6, R9, 0x4, R6 ;  /* 0x0000000409067825 */ /* 0x001fc800078e0206 */
[----:B------:R-:W-:Y:S02]  /*0560*/  IMAD.WIDE R8, R3, 0x4, R6 ;  /* 0x0000000403087825 */ /* 0x000fe400078e0206 */
[----:B------:R-:W3:Y:S02]  /*0570*/  LDG.E R6, desc[UR4][R6.64] ;  /* 0x0000000406067981 */ /* 0x000ee4000c1e1900 */
[----:B--2---:R-:W-:Y:S01]  /*0580*/  IMAD.WIDE.U32 R14, R5, 0x4, R14 ;  /* 0x00000004050e7825 */ /* 0x004fe200078e000e */
[----:B------:R-:W-:Y:S02]  /*0590*/  IADD3.X R5, PT, PT, RZ, RZ, RZ, P1, !PT ;  /* 0x000000ffff057210 */ /* 0x000fe40000ffe4ff */
[----:B-1----:R-:W-:-:S03]  /*05a0*/  LEA R4, P1, R10, UR6, 0x2 ;  /* 0x000000060a047c11 */ /* 0x002fc6000f8210ff */
[----:B------:R-:W3:Y:S01]  /*05b0*/  LDG.E R15, desc[UR4][R14.64] ;  /* 0x000000040e0f7981 */ /* 0x000ee2000c1e1900 */
[----:B------:R-:W-:Y:S01]  /*05c0*/  LEA.HI.X R5, R10, UR7, R5, 0x2, P1 ;  /* 0x000000070a057c11 */ /* 0x000fe200088f1405 */
[C---:B------:R-:W-:Y:S02]  /*05d0*/  IMAD.WIDE R10, R3.reuse, 0x4, R8 ;  /* 0x00000004030a7825 */ /* 0x040fe400078e0208 */
[----:B------:R-:W2:Y:S04]  /*05e0*/  LDG.E R8, desc[UR4][R8.64] ;  /* 0x0000000408087981 */ /* 0x000ea8000c1e1900 */
[----:B------:R-:W2:Y:S01]  /*05f0*/  LDG.E R17, desc[UR4][R4.64+0x4] ;  /* 0x0000040404117981 */ /* 0x000ea2000c1e1900 */
[----:B------:R-:W-:-:S03]  /*0600*/  IMAD.WIDE R12, R3, 0x4, R10 ;  /* 0x00000004030c7825 */ /* 0x000fc600078e020a */
[----:B------:R-:W4:Y:S04]  /*0610*/  LDG.E R22, desc[UR4][R10.64] ;  /* 0x000000040a167981 */ /* 0x000f28000c1e1900 */
[----:B------:R-:W4:Y:S04]  /*0620*/  LDG.E R18, desc[UR4][R4.64+0x8] ;  /* 0x0000080404127981 */ /* 0x000f28000c1e1900 */
[----:B------:R-:W5:Y:S04]  /*0630*/  LDG.E R26, desc[UR4][R4.64+0xc] ;  /* 0x00000c04041a7981 */ /* 0x000f68000c1e1900 */
[----:B------:R-:W5:Y:S01]  /*0640*/  LDG.E R12, desc[UR4][R12.64] ;  /* 0x000000040c0c7981 */ /* 0x000f62000c1e1900 */
[----:B------:R-:W-:Y:S01]  /*0650*/  IADD3 R21, PT, PT, R21, 0x4, RZ ;  /* 0x0000000415157810 */ /* 0x000fe20007ffe0ff */
[----:B---3--:R-:W-:-:S04]  /*0660*/  FFMA R24, R15, R6, R24 ;  /* 0x000000060f187223 */ /* 0x008fc80000000018 */
[----:B--2---:R-:W-:-:S04]  /*0670*/  FFMA R17, R17, R8, R24 ;  /* 0x0000000811117223 */ /* 0x004fc80000000018 */
[----:B----4-:R-:W-:-:S04]  /*0680*/  FFMA R17, R18, R22, R17 ;  /* 0x0000001612117223 */ /* 0x010fc80000000011 */
[----:B-----5:R-:W-:-:S07]  /*0690*/  FFMA R24, R26, R12, R17 ;  /* 0x0000000c1a187223 */ /* 0x020fce0000000011 */
.L_x_3:
[----:B------:R-:W-:Y:S05]  /*06a0*/  @!P0 BRA `(.L_x_0) ;  /* 0x00000000007c8947 */ /* 0x000fea0003800000 */
[----:B------:R-:W-:Y:S01]  /*06b0*/  ISETP.NE.AND P1, PT, R16, 0x1, PT ;  /* 0x000000011000780c */ /* 0x000fe20003f25270 */
[----:B------:R-:W0:Y:S01]  /*06c0*/  LDC.64 R12, c[0x0][0x380] ;  /* 0x0000e000ff0c7b82 */ /* 0x000e220000000a00 */
[----:B------:R-:W-:-:S04]  /*06d0*/  LOP3.LUT R2, R2, 0x1, RZ, 0xc0, !PT ;  /* 0x0000000102027812 */ /* 0x000fc800078ec0ff */
[----:B------:R-:W-:-:S03]  /*06e0*/  ISETP.NE.U32.AND P0, PT, R2, 0x1, PT ;  /* 0x000000010200780c */ /* 0x000fc60003f05070 */
[----:B------:R-:W1:Y:S04]  /*06f0*/  LDC.64 R10, c[0x0][0x388] ;  /* 0x0000e200ff0a7b82 */ /* 0x000e680000000a00 */
[CC--:B------:R-:W-:Y:S02]  /*0700*/  @P1 IADD3 R15, PT, PT, R20.reuse, R21.reuse, RZ ;  /* 0x00000015140f1210 */ /* 0x0c0fe40007ffe0ff */
[----:B------:R-:W-:Y:S02]  /*0710*/  @P1 IADD3 R2, P2, PT, R20, R21, RZ ;  /* 0x0000001514021210 */ /* 0x000fe40007f5e0ff */
[----:B------:R-:W2:Y:S02]  /*0720*/  @P1 LDC.64 R4, c[0x0][0x380] ;  /* 0x0000e000ff041b82 */ /* 0x000ea40000000a00 */
[----:B------:R-:W-:-:S06]  /*0730*/  @P1 IADD3.X R14, PT, PT, RZ, RZ, RZ, P2, !PT ;  /* 0x000000ffff0e1210 */ /* 0x000fcc00017fe4ff */
[----:B------:R-:W3:Y:S01]  /*0740*/  LDC.64 R6, c[0x0][0x380] ;  /* 0x0000e000ff067b82 */ /* 0x000ee20000000a00 */
[----:B0-----:R-:W-:-:S04]  /*0750*/  @P1 IMAD.WIDE.U32 R12, R15, 0x4, R12 ;  /* 0x000000040f0c1825 */ /* 0x001fc800078e000c */
[C---:B------:R-:W-:Y:S01]  /*0760*/  @P1 IMAD R15, R21.reuse, R3, R0 ;  /* 0x00000003150f1224 */ /* 0x040fe200078e0200 */
[----:B------:R-:W-:Y:S01]  /*0770*/  @P1 IADD3 R21, PT, PT, R21, 0x2, RZ ;  /* 0x0000000215151810 */ /* 0x000fe20007ffe0ff */
[----:B------:R-:W4:Y:S01]  /*0780*/  @P1 LDG.E R13, desc[UR4][R12.64] ;  /* 0x000000040c0d1981 */ /* 0x000f22000c1e1900 */
[----:B------:R-:W0:Y:S01]  /*0790*/  LDC.64 R8, c[0x0][0x388] ;  /* 0x0000e200ff087b82 */ /* 0x000e220000000a00 */
[----:B-1----:R-:W-:Y:S01]  /*07a0*/  @P1 IMAD.WIDE R10, R15, 0x4, R10 ;  /* 0x000000040f0a1825 */ /* 0x002fe200078e020a */
[----:B------:R-:W-:Y:S02]  /*07b0*/  @!P0 IADD3 R17, PT, PT, R20, R21, RZ ;  /* 0x0000001514118210 */ /* 0x000fe40007ffe0ff */
[----:B--2---:R-:W-:Y:S01]  /*07c0*/  @P1 LEA R4, P2, R2, R4, 0x2 ;  /* 0x0000000402041211 */ /* 0x004fe200078410ff */
[----:B------:R-:W-:-:S03]  /*07d0*/  @!P0 IMAD R21, R21, R3, R0 ;  /* 0x0000000315158224 */ /* 0x000fc600078e0200 */
[----:B------:R-:W-:Y:S01]  /*07e0*/  @P1 LEA.HI.X R5, R2, R5, R14, 0x2, P2 ;  /* 0x0000000502051211 */ /* 0x000fe200010f140e */
[----:B------:R-:W-:Y:S01]  /*07f0*/  @P1 IMAD.WIDE R14, R3, 0x4, R10 ;  /* 0x00000004030e1825 */ /* 0x000fe200078e020a */
[----:B------:R-:W4:Y:S03]  /*0800*/  @P1 LDG.E R2, desc[UR4][R10.64] ;  /* 0x000000040a021981 */ /* 0x000f26000c1e1900 */
[----:B---3--:R-:W-:Y:S01]  /*0810*/  @!P0 IMAD.WIDE.U32 R6, R17, 0x4, R6 ;  /* 0x0000000411068825 */ /* 0x008fe200078e0006 */
[----:B------:R-:W2:Y:S04]  /*0820*/  @P1 LDG.E R5, desc[UR4][R4.64+0x4] ;  /* 0x0000040404051981 */ /* 0x000ea8000c1e1900 */
[----:B------:R-:W2:Y:S01]  /*0830*/  @P1 LDG.E R14, desc[UR4][R14.64] ;  /* 0x000000040e0e1981 */ /* 0x000ea2000c1e1900 */
[----:B0-----:R-:W-:-:S03]  /*0840*/  @!P0 IMAD.WIDE R8, R21, 0x4, R8 ;  /* 0x0000000415088825 */ /* 0x001fc600078e0208 */
[----:B------:R-:W3:Y:S04]  /*0850*/  @!P0 LDG.E R7, desc[UR4][R6.64] ;  /* 0x0000000406078981 */ /* 0x000ee8000c1e1900 */
[----:B------:R-:W3:Y:S01]  /*0860*/  @!P0 LDG.E R8, desc[UR4][R8.64] ;  /* 0x0000000408088981 */ /* 0x000ee2000c1e1900 */
[----:B----4-:R-:W-:-:S04]  /*0870*/  @P1 FFMA R2, R13, R2, R24 ;  /* 0x000000020d021223 */ /* 0x010fc80000000018 */
[----:B--2---:R-:W-:-:S04]  /*0880*/  @P1 FFMA R24, R5, R14, R2 ;  /* 0x0000000e05181223 */ /* 0x004fc80000000002 */
[----:B---3--:R-:W-:-:S07]  /*0890*/  @!P0 FFMA R24, R7, R8, R24 ;  /* 0x0000000807188223 */ /* 0x008fce0000000018 */
.L_x_0:
[----:B------:R-:W0:Y:S01]  /*08a0*/  LDC.64 R4, c[0x0][0x390] ;  /* 0x0000e400ff047b82 */ /* 0x000e220000000a00 */
[----:B------:R-:W-:-:S04]  /*08b0*/  IMAD R3, R19, R3, R0 ;  /* 0x0000000313037224 */ /* 0x000fc800078e0200 */
[----:B0-----:R-:W-:-:S05]  /*08c0*/  IMAD.WIDE R2, R3, 0x4, R4 ;  /* 0x0000000403027825 */ /* 0x001fca00078e0204 */
[----:B------:R-:W-:Y:S01]  /*08d0*/  STG.E desc[UR4][R2.64], R24 ;  /* 0x0000001802007986 */ /* 0x000fe2000c101904 */
[----:B------:R-:W-:Y:S05]  /*08e0*/  EXIT ;  /* 0x000000000000794d */ /* 0x000fea0003800000 */
.L_x_4:
[----:B------:R-:W-:-:S00]  /*08f0*/  BRA `(.L_x_4) ;  /* 0xfffffffc00fc7947 */ /* 0x000fc0000383ffff */
[----:B------:R-:W-:-:S00]  /*0900*/  NOP ;  /* 0x0000000000007918 */ /* 0x000fc00000000000 */
[----:B------:R-:W-:-:S00]  /*0910*/  NOP ;  /* 0x0000000000007918 */ /* 0x000fc00000000000 */
[----:B------:R-:W-:-:S00]  /*0920*/  NOP ;  /* 0x0000000000007918 */ /* 0x000fc00000000000 */
[----:B------:R-:W-:-:S00]  /*0930*/  NOP ;  /* 0x0000000000007918 */ /* 0x000fc00000000000 */
[----:B------:R-:W-:-:S00]  /*0940*/  NOP ;  /* 0x0000000000007918 */ /* 0x000fc00000000000 */
[----:B------:R-:W-:-:S00]  /*0950*/  NOP ;  /* 0x0000000000007918 */ /* 0x000fc00000000000 */
[----:B------:R-:W-:-:S00]  /*0960*/  NOP ;  /* 0x0000000000007918 */ /* 0x000fc00000000000 */
[----:B------:R-:W-:-:S00]  /*0970*/  NOP ;  /* 0x0000000000007918 */ /* 0x000fc00000000000 */
.L_x_5:


//--------------------- .nv.shared.reserved.0     --------------------------
	.section	.nv.shared.reserved.0,"aw",@nobits
	.weak		__nv_reservedSMEM_offset_0_alias
	.size		__nv_reservedSMEM_offset_0_alias, 0, 64
	.other		__nv_reservedSMEM_offset_0_alias,@"STO_CUDA_RESERVED_SHARED STV_DEFAULT"
__nv_reservedSMEM_offset_0_alias:
	.zero		0
	.zero		64


//--------------------- .nv.constant0._Z12matMulKernelPKfS0_Pfiii --------------------------
	.section	.nv.constant0._Z12matMulKernelPKfS0_Pfiii,"a",@progbits
	.sectionflags	@""
	.align	4
.nv.constant0._Z12matMulKernelPKfS0_Pfiii:
	.zero		932


//--------------------- SYMBOLS --------------------------

	.type		.nv.reservedSmem.offset0,@object
	.size		.nv.reservedSmem.offset0,0x4
